//
// Generated by NVIDIA NVVM Compiler
//
// Compiler Build ID: CL-36424714
// Cuda compilation tools, release 13.0, V13.0.88
// Based on NVVM 20.0.0
//

.version 9.0
.target sm_100
.address_size 64

	// .globl	_Z1Kv
.extern .func  (.param .b32 func_retval0) vprintf
(
	.param .b64 vprintf_param_0,
	.param .b64 vprintf_param_1
)
;
.global .align 4 .b8 binary[4096];
.global .align 1 .b8 $str[36] = {69, 114, 114, 111, 114, 58, 32, 84, 104, 101, 114, 101, 32, 105, 115, 32, 110, 111, 32, 103, 108, 111, 98, 97, 108, 32, 98, 97, 114, 114, 105, 101, 114, 46, 10};

.visible .entry _Z1Kv()
{
	.reg .pred 	%p<2>;
	.reg .b32 	%r<9>;
	.reg .b64 	%rd<8>;

	mov.u32 	%r1, %ntid.x;
	mov.u32 	%r2, %ctaid.x;
	mov.u32 	%r3, %tid.x;
	mad.lo.s32 	%r4, %r1, %r2, %r3;
	mul.wide.u32 	%rd1, %r4, 4;
	mov.u64 	%rd2, binary;
	add.s64 	%rd3, %rd2, %rd1;
	st.global.u32 	[%rd3], %r4;
	bar.sync 	0;
	sub.s32 	%r5, 1023, %r4;
	mul.wide.u32 	%rd4, %r5, 4;
	add.s64 	%rd5, %rd2, %rd4;
	ld.global.u32 	%r6, [%rd5];
	setp.eq.s32 	%p1, %r6, %r5;
	@%p1 bra 	$L__BB0_2;
	mov.u64 	%rd6, $str;
	cvta.global.u64 	%rd7, %rd6;
	{ // callseq 0, 0
	.param .b64 param0;
	st.param.b64 	[param0], %rd7;
	.param .b64 param1;
	st.param.b64 	[param1], 0;
	.param .b32 retval0;
	call.uni (retval0), 
	vprintf, 
	(
	param0, 
	param1
	);
	ld.param.b32 	%r7, [retval0];
	} // callseq 0
$L__BB0_2:
	ret;

}


// ===== COMPILED SASS (sm_100) =====

	.target	sm_100

	.elftype	@"ET_EXEC"


//--------------------- .note.nv.tkinfo           --------------------------
	.section	.note.nv.tkinfo,"",@"SHT_NOTE"
	.sectionflags	@"SHF_NOTE_NV_TKINFO"
	.tkinfo
        /*0018*/ 	.word	0x00000002
        /*0030*/ 	.string	""
        /*0030*/ 	.string	"ptxas"
        /*0030*/ 	.string	"Cuda compilation tools, release 13.0, V13.0.88"
        /*0030*/ 	.string	"Build cuda_13.0.r13.0/compiler.36424714_0"
        /*0030*/ 	.string	"-arch sm_100 -m 64 "



//--------------------- .note.nv.cuinfo           --------------------------
	.section	.note.nv.cuinfo,"",@"SHT_NOTE"
	.sectionflags	@"SHF_NOTE_NV_CUINFO"
        /*0018*/ 	.short	0x0002
        /*001a*/ 	.short	0x0064
        /*001c*/ 	.short	0x0082
	.zero		2


//--------------------- .nv.info                  --------------------------
	.section	.nv.info,"",@"SHT_CUDA_INFO"
	.align	4


	//----- nvinfo : EIATTR_REGCOUNT
	.align		4
        /*0000*/ 	.byte	0x04, 0x2f
        /*0002*/ 	.short	(.L_3 - .L_2)
	.align		4
.L_2:
        /*0004*/ 	.word	index@(_Z1Kv)
        /*0008*/ 	.word	0x00000018


	//----- nvinfo : EIATTR_FRAME_SIZE
	.align		4
.L_3:
        /*000c*/ 	.byte	0x04, 0x11
        /*000e*/ 	.short	(.L_5 - .L_4)
	.align		4
.L_4:
        /*0010*/ 	.word	index@(_Z1Kv)
        /*0014*/ 	.word	0x00000000


	//----- nvinfo : EIATTR_MIN_STACK_SIZE
	.align		4
.L_5:
        /*0018*/ 	.byte	0x04, 0x12
        /*001a*/ 	.short	(.L_7 - .L_6)
	.align		4
.L_6:
        /*001c*/ 	.word	index@(_Z1Kv)
        /*0020*/ 	.word	0x00000000
.L_7:


//--------------------- .nv.compat                --------------------------
	.section	.nv.compat,"",@"SHT_CUDA_COMPAT_INFO"
	.align	4
        /*0000*/ 	.byte	0x02, 0x09, 0x00, 0x00, 0x02, 0x02, 0x01, 0x00, 0x02, 0x05, 0x05, 0x00, 0x03, 0x07, 0x01, 0x01
        /*0010*/ 	.byte	0x02, 0x03, 0x00, 0x00, 0x02, 0x06, 0x01, 0x00, 0x04, 0x0b, 0x08, 0x00, 0x09, 0x00, 0x00, 0x00
        /*0020*/ 	.byte	0x00, 0x00, 0x00, 0x00


//--------------------- .nv.info._Z1Kv            --------------------------
	.section	.nv.info._Z1Kv,"",@"SHT_CUDA_INFO"
	.sectionflags	@""
	.align	4


	//----- nvinfo : EIATTR_CUDA_API_VERSION
	.align		4
        /*0000*/ 	.byte	0x04, 0x37
        /*0002*/ 	.short	(.L_9 - .L_8)
.L_8:
        /*0004*/ 	.word	0x00000082


	//----- nvinfo : EIATTR_SPARSE_MMA_MASK
	.align		4
.L_9:
        /*0008*/ 	.byte	0x03, 0x50
        /*000a*/ 	.short	0x0000


	//----- nvinfo : EIATTR_MAXREG_COUNT
	.align		4
        /*000c*/ 	.byte	0x03, 0x1b
        /*000e*/ 	.short	0x00ff


	//----- nvinfo : EIATTR_NUM_BARRIERS
	.align		4
        /*0010*/ 	.byte	0x02, 0x4c
        /*0012*/ 	.byte	0x01
	.zero		1


	//----- nvinfo : EIATTR_EXTERNS
	.align		4
        /*0014*/ 	.byte	0x04, 0x0f
        /*0016*/ 	.short	(.L_11 - .L_10)


	//   ....[0]....
	.align		4
.L_10:
        /*0018*/ 	.word	index@(vprintf)


	//----- nvinfo : EIATTR_MERCURY_ISA_VERSION
	.align		4
.L_11:
        /*001c*/ 	.byte	0x03, 0x5f
        /*001e*/ 	.short	0x0101


	//----- nvinfo : EIATTR_VRC_CTA_INIT_COUNT
	.align		4
        /*0020*/ 	.byte	0x02, 0x4a
	.zero		1
	.zero		1


	//----- nvinfo : EIATTR_SYSCALL_OFFSETS
	.align		4
        /*0024*/ 	.byte	0x04, 0x46
        /*0026*/ 	.short	(.L_13 - .L_12)


	//   ....[0]....
.L_12:
        /*0028*/ 	.word	0x00000160


	//----- nvinfo : EIATTR_EXIT_INSTR_OFFSETS
	.align		4
.L_13:
        /*002c*/ 	.byte	0x04, 0x1c
        /*002e*/ 	.short	(.L_15 - .L_14)


	//   ....[0]....
.L_14:
        /*0030*/ 	.word	0x000000e0


	//   ....[1]....
        /*0034*/ 	.word	0x00000170


	//----- nvinfo : EIATTR_CRS_STACK_SIZE
	.align		4
.L_15:
        /*0038*/ 	.byte	0x04, 0x1e
        /*003a*/ 	.short	(.L_17 - .L_16)
.L_16:
        /*003c*/ 	.word	0x00000000


	//----- nvinfo : EIATTR_SW_WAR
	.align		4
.L_17:
        /*0040*/ 	.byte	0x04, 0x36
        /*0042*/ 	.short	(.L_19 - .L_18)
.L_18:
        /*0044*/ 	.word	0x00000008
.L_19:


//--------------------- .nv.callgraph             --------------------------
	.section	.nv.callgraph,"",@"SHT_CUDA_CALLGRAPH"
	.align	4
	.sectionentsize	8
	.align		4
        /*0000*/ 	.word	0x00000000
	.align		4
        /*0004*/ 	.word	0xffffffff
	.align		4
        /*0008*/ 	.word	index@(_Z1Kv)
	.align		4
        /*000c*/ 	.word	index@(vprintf)
	.align		4
        /*0010*/ 	.word	0x00000000
	.align		4
        /*0014*/ 	.word	0xfffffffe
	.align		4
        /*0018*/ 	.word	0x00000000
	.align		4
        /*001c*/ 	.word	0xfffffffd
	.align		4
        /*0020*/ 	.word	0x00000000
	.align		4
        /*0024*/ 	.word	0xfffffffc


//--------------------- .nv.constant4             --------------------------
	.section	.nv.constant4,"a",@progbits
	.align	8
	.align		8
.nv.constant4:
        /*0000*/ 	.dword	vprintf
	.align		8
        /*0008*/ 	.dword	binary
	.align		8
        /*0010*/ 	.dword	$str


//--------------------- .text._Z1Kv               --------------------------
	.section	.text._Z1Kv,"ax",@progbits
	.align	128
        .global         _Z1Kv
        .type           _Z1Kv,@function
        .size           _Z1Kv,(.L_x_2 - _Z1Kv)
        .other          _Z1Kv,@"STO_CUDA_ENTRY STV_DEFAULT"
_Z1Kv:
.text._Z1Kv:
[----:B------:R-:W0:Y:S01]  /*0000*/  LDC R1, c[0x0][0x37c] ;  /* 0x0000df00ff017b82 */ /* 0x000e220000000800 */
[----:B------:R-:W1:Y:S07]  /*0010*/  S2R R7, SR_CTAID.X ;  /* 0x0000000000077919 */ /* 0x000e6e0000002500 */
[----:B------:R-:W2:Y:S01]  /*0020*/  LDC.64 R4, c[0x4][0x8] ;  /* 0x01000200ff047b82 */ /* 0x000ea20000000a00 */
[----:B------:R-:W1:Y:S01]  /*0030*/  LDCU UR6, c[0x0][0x360] ;  /* 0x00006c00ff0677ac */ /* 0x000e620008000800 */
[----:B------:R-:W1:Y:S01]  /*0040*/  S2R R0, SR_TID.X ;  /* 0x0000000000007919 */ /* 0x000e620000002100 */
[----:B------:R-:W3:Y:S01]  /*0050*/  LDCU.64 UR4, c[0x0][0x358] ;  /* 0x00006b00ff0477ac */ /* 0x000ee20008000a00 */
[----:B-1----:R-:W-:-:S04]  /*0060*/  IMAD R7, R7, UR6, R0 ;  /* 0x0000000607077c24 */ /* 0x002fc8000f8e0200 */
[C---:B--2---:R-:W-:Y:S01]  /*0070*/  IMAD.WIDE.U32 R2, R7.reuse, 0x4, R4 ;  /* 0x0000000407027825 */ /* 0x044fe200078e0004 */
[----:B------:R-:W-:-:S04]  /*0080*/  IADD3 R9, PT, PT, -R7, 0x3ff, RZ ;  /* 0x000003ff07097810 */ /* 0x000fc80007ffe1ff */
[----:B---3--:R1:W-:Y:S01]  /*0090*/  STG.E desc[UR4][R2.64], R7 ;  /* 0x0000000702007986 */ /* 0x0083e2000c101904 */
[----:B------:R-:W-:Y:S01]  /*00a0*/  IMAD.WIDE.U32 R4, R9, 0x4, R4 ;  /* 0x0000000409047825 */ /* 0x000fe200078e0004 */
[----:B------:R-:W-:Y:S06]  /*00b0*/  BAR.SYNC.DEFER_BLOCKING 0x0 ;  /* 0x0000000000007b1d */ /* 0x000fec0000010000 */
[----:B------:R-:W2:Y:S02]  /*00c0*/  LDG.E R4, desc[UR4][R4.64] ;  /* 0x0000000404047981 */ /* 0x000ea4000c1e1900 */
[----:B--2---:R-:W-:-:S13]  /*00d0*/  ISETP.NE.AND P0, PT, R4, R9, PT ;  /* 0x000000090400720c */ /* 0x004fda0003f05270 */
[----:B01----:R-:W-:Y:S05]  /*00e0*/  @!P0 EXIT ;  /* 0x000000000000894d */ /* 0x003fea0003800000 */
[----:B------:R-:W-:Y:S01]  /*00f0*/  MOV R0, 0x0 ;  /* 0x0000000000007802 */ /* 0x000fe20000000f00 */
[----:B------:R-:W0:Y:S01]  /*0100*/  LDCU.64 UR4, c[0x4][0x10] ;  /* 0x01000200ff0477ac */ /* 0x000e220008000a00 */
[----:B------:R-:W-:Y:S02]  /*0110*/  CS2R R6, SRZ ;  /* 0x0000000000067805 */ /* 0x000fe4000001ff00 */
[----:B------:R1:W2:Y:S01]  /*0120*/  LDC.64 R2, c[0x4][R0] ;  /* 0x0100000000027b82 */ /* 0x0002a20000000a00 */
[----:B0-----:R-:W-:Y:S02]  /*0130*/  IMAD.U32 R4, RZ, RZ, UR4 ;  /* 0x00000004ff047e24 */ /* 0x001fe4000f8e00ff */
[----:B-1----:R-:W-:-:S07]  /*0140*/  IMAD.U32 R5, RZ, RZ, UR5 ;  /* 0x00000005ff057e24 */ /* 0x002fce000f8e00ff */
[----:B------:R-:W-:-:S07]  /*0150*/  LEPC R20, `(.L_x_0) ;  /* 0x000000001014794e */ /* 0x000fce0000000000 */
[----:B--2---:R-:W-:Y:S05]  /*0160*/  CALL.ABS.NOINC R2 ;  /* 0x0000000002007343 */ /* 0x004fea0003c00000 */
.L_x_0:
[----:B------:R-:W-:Y:S05]  /*0170*/  EXIT ;  /* 0x000000000000794d */ /* 0x000fea0003800000 */
.L_x_1:
[----:B------:R-:W-:-:S00]  /*0180*/  BRA `(.L_x_1) ;  /* 0xfffffffc00fc7947 */ /* 0x000fc0000383ffff */
[----:B------:R-:W-:-:S00]  /*0190*/  NOP ;  /* 0x0000000000007918 */ /* 0x000fc00000000000 */
        /* <DEDUP_REMOVED lines=14> */
.L_x_2:


//--------------------- .nv.global.init           --------------------------
	.section	.nv.global.init,"aw",@progbits
.nv.global.init:
	.type		$str,@object
	.size		$str,(.L_1 - $str)
$str:
        /*0000*/ 	.byte	0x45, 0x72, 0x72, 0x6f, 0x72, 0x3a, 0x20, 0x54, 0x68, 0x65, 0x72, 0x65, 0x20, 0x69, 0x73, 0x20
        /*0010*/ 	.byte	0x6e, 0x6f, 0x20, 0x67, 0x6c, 0x6f, 0x62, 0x61, 0x6c, 0x20, 0x62, 0x61, 0x72, 0x72, 0x69, 0x65
        /*0020*/ 	.byte	0x72, 0x2e, 0x0a, 0x00
.L_1:


//--------------------- .nv.shared.reserved.0     --------------------------
	.section	.nv.shared.reserved.0,"aw",@nobits
	.weak		__nv_reservedSMEM_offset_0_alias
	.size		__nv_reservedSMEM_offset_0_alias, 0, 64
	.other		__nv_reservedSMEM_offset_0_alias,@"STO_CUDA_RESERVED_SHARED STV_DEFAULT"
__nv_reservedSMEM_offset_0_alias:
	.zero		0
	.zero		64


//--------------------- .nv.global                --------------------------
	.section	.nv.global,"aw",@nobits
	.align	4
.nv.global:
	.type		binary,@object
	.size		binary,(.L_0 - binary)
binary:
	.zero		4096
.L_0:


//--------------------- .nv.constant0._Z1Kv       --------------------------
	.section	.nv.constant0._Z1Kv,"a",@progbits
	.sectionflags	@""
	.align	4
.nv.constant0._Z1Kv:
	.zero		896


//--------------------- SYMBOLS --------------------------

	.type		.nv.reservedSmem.offset0,@object
	.size		.nv.reservedSmem.offset0,0x4
	.type		vprintf,@function
